//
// Generated by NVIDIA NVVM Compiler
//
// Compiler Build ID: CL-36424714
// Cuda compilation tools, release 13.0, V13.0.88
// Based on NVVM 20.0.0
//

.version 9.0
.target sm_100
.address_size 64

	// .globl	_Z17globalQueueingBFSv

.visible .entry _Z17globalQueueingBFSv()
{


	ret;

}
	// .globl	_Z16blockQueueingBFSv
.visible .entry _Z16blockQueueingBFSv()
{


	ret;

}


// ===== COMPILED SASS (sm_100) =====

	.target	sm_100

	.elftype	@"ET_EXEC"


//--------------------- .note.nv.tkinfo           --------------------------
	.section	.note.nv.tkinfo,"",@"SHT_NOTE"
	.sectionflags	@"SHF_NOTE_NV_TKINFO"
	.tkinfo
        /*0018*/ 	.word	0x00000002
        /*0030*/ 	.string	""
        /*0030*/ 	.string	"ptxas"
        /*0030*/ 	.string	"Cuda compilation tools, release 13.0, V13.0.88"
        /*0030*/ 	.string	"Build cuda_13.0.r13.0/compiler.36424714_0"
        /*0030*/ 	.string	"-arch sm_100 -m 64 "



//--------------------- .note.nv.cuinfo           --------------------------
	.section	.note.nv.cuinfo,"",@"SHT_NOTE"
	.sectionflags	@"SHF_NOTE_NV_CUINFO"
        /*0018*/ 	.short	0x0002
        /*001a*/ 	.short	0x0064
        /*001c*/ 	.short	0x0082
	.zero		2


//--------------------- .nv.info                  --------------------------
	.section	.nv.info,"",@"SHT_CUDA_INFO"
	.align	4


	//----- nvinfo : EIATTR_REGCOUNT
	.align		4
        /*0000*/ 	.byte	0x04, 0x2f
        /*0002*/ 	.short	(.L_1 - .L_0)
	.align		4
.L_0:
        /*0004*/ 	.word	index@(_Z17globalQueueingBFSv)
        /*0008*/ 	.word	0x00000004


	//----- nvinfo : EIATTR_FRAME_SIZE
	.align		4
.L_1:
        /*000c*/ 	.byte	0x04, 0x11
        /*000e*/ 	.short	(.L_3 - .L_2)
	.align		4
.L_2:
        /*0010*/ 	.word	index@(_Z17globalQueueingBFSv)
        /*0014*/ 	.word	0x00000000


	//----- nvinfo : EIATTR_REGCOUNT
	.align		4
.L_3:
        /*0018*/ 	.byte	0x04, 0x2f
        /*001a*/ 	.short	(.L_5 - .L_4)
	.align		4
.L_4:
        /*001c*/ 	.word	index@(_Z16blockQueueingBFSv)
        /*0020*/ 	.word	0x00000004


	//----- nvinfo : EIATTR_FRAME_SIZE
	.align		4
.L_5:
        /*0024*/ 	.byte	0x04, 0x11
        /*0026*/ 	.short	(.L_7 - .L_6)
	.align		4
.L_6:
        /*0028*/ 	.word	index@(_Z16blockQueueingBFSv)
        /*002c*/ 	.word	0x00000000


	//----- nvinfo : EIATTR_MIN_STACK_SIZE
	.align		4
.L_7:
        /*0030*/ 	.byte	0x04, 0x12
        /*0032*/ 	.short	(.L_9 - .L_8)
	.align		4
.L_8:
        /*0034*/ 	.word	index@(_Z16blockQueueingBFSv)
        /*0038*/ 	.word	0x00000000


	//----- nvinfo : EIATTR_MIN_STACK_SIZE
	.align		4
.L_9:
        /*003c*/ 	.byte	0x04, 0x12
        /*003e*/ 	.short	(.L_11 - .L_10)
	.align		4
.L_10:
        /*0040*/ 	.word	index@(_Z17globalQueueingBFSv)
        /*0044*/ 	.word	0x00000000
.L_11:


//--------------------- .nv.compat                --------------------------
	.section	.nv.compat,"",@"SHT_CUDA_COMPAT_INFO"
	.align	4
        /*0000*/ 	.byte	0x02, 0x09, 0x00, 0x00, 0x02, 0x02, 0x01, 0x00, 0x02, 0x05, 0x05, 0x00, 0x03, 0x07, 0x01, 0x01
        /*0010*/ 	.byte	0x02, 0x03, 0x00, 0x00, 0x02, 0x06, 0x01, 0x00, 0x04, 0x0b, 0x08, 0x00, 0x09, 0x00, 0x00, 0x00
        /*0020*/ 	.byte	0x00, 0x00, 0x00, 0x00


//--------------------- .nv.info._Z16blockQueueingBFSv --------------------------
	.section	.nv.info._Z16blockQueueingBFSv,"",@"SHT_CUDA_INFO"
	.sectionflags	@""
	.align	4


	//----- nvinfo : EIATTR_CUDA_API_VERSION
	.align		4
        /*0000*/ 	.byte	0x04, 0x37
        /*0002*/ 	.short	(.L_13 - .L_12)
.L_12:
        /*0004*/ 	.word	0x00000082


	//----- nvinfo : EIATTR_SPARSE_MMA_MASK
	.align		4
.L_13:
        /*0008*/ 	.byte	0x03, 0x50
        /*000a*/ 	.short	0x0000


	//----- nvinfo : EIATTR_MAXREG_COUNT
	.align		4
        /*000c*/ 	.byte	0x03, 0x1b
        /*000e*/ 	.short	0x00ff


	//----- nvinfo : EIATTR_MERCURY_ISA_VERSION
	.align		4
        /*0010*/ 	.byte	0x03, 0x5f
        /*0012*/ 	.short	0x0101


	//----- nvinfo : EIATTR_VRC_CTA_INIT_COUNT
	.align		4
        /*0014*/ 	.byte	0x02, 0x4a
	.zero		1
	.zero		1


	//----- nvinfo : EIATTR_EXIT_INSTR_OFFSETS
	.align		4
        /*0018*/ 	.byte	0x04, 0x1c
        /*001a*/ 	.short	(.L_15 - .L_14)


	//   ....[0]....
.L_14:
        /*001c*/ 	.word	0x00000010


	//----- nvinfo : EIATTR_SW_WAR
	.align		4
.L_15:
        /*0020*/ 	.byte	0x04, 0x36
        /*0022*/ 	.short	(.L_17 - .L_16)
.L_16:
        /*0024*/ 	.word	0x00000008
.L_17:


//--------------------- .nv.info._Z17globalQueueingBFSv --------------------------
	.section	.nv.info._Z17globalQueueingBFSv,"",@"SHT_CUDA_INFO"
	.sectionflags	@""
	.align	4


	//----- nvinfo : EIATTR_CUDA_API_VERSION
	.align		4
        /*0000*/ 	.byte	0x04, 0x37
        /*0002*/ 	.short	(.L_19 - .L_18)
.L_18:
        /*0004*/ 	.word	0x00000082


	//----- nvinfo : EIATTR_SPARSE_MMA_MASK
	.align		4
.L_19:
        /*0008*/ 	.byte	0x03, 0x50
        /*000a*/ 	.short	0x0000


	//----- nvinfo : EIATTR_MAXREG_COUNT
	.align		4
        /*000c*/ 	.byte	0x03, 0x1b
        /*000e*/ 	.short	0x00ff


	//----- nvinfo : EIATTR_MERCURY_ISA_VERSION
	.align		4
        /*0010*/ 	.byte	0x03, 0x5f
        /*0012*/ 	.short	0x0101


	//----- nvinfo : EIATTR_VRC_CTA_INIT_COUNT
	.align		4
        /*0014*/ 	.byte	0x02, 0x4a
	.zero		1
	.zero		1


	//----- nvinfo : EIATTR_EXIT_INSTR_OFFSETS
	.align		4
        /*0018*/ 	.byte	0x04, 0x1c
        /*001a*/ 	.short	(.L_21 - .L_20)


	//   ....[0]....
.L_20:
        /*001c*/ 	.word	0x00000010


	//----- nvinfo : EIATTR_SW_WAR
	.align		4
.L_21:
        /*0020*/ 	.byte	0x04, 0x36
        /*0022*/ 	.short	(.L_23 - .L_22)
.L_22:
        /*0024*/ 	.word	0x00000008
.L_23:


//--------------------- .nv.callgraph             --------------------------
	.section	.nv.callgraph,"",@"SHT_CUDA_CALLGRAPH"
	.align	4
	.sectionentsize	8
	.align		4
        /*0000*/ 	.word	0x00000000
	.align		4
        /*0004*/ 	.word	0xffffffff
	.align		4
        /*0008*/ 	.word	0x00000000
	.align		4
        /*000c*/ 	.word	0xfffffffe
	.align		4
        /*0010*/ 	.word	0x00000000
	.align		4
        /*0014*/ 	.word	0xfffffffd
	.align		4
        /*0018*/ 	.word	0x00000000
	.align		4
        /*001c*/ 	.word	0xfffffffc


//--------------------- .text._Z16blockQueueingBFSv --------------------------
	.section	.text._Z16blockQueueingBFSv,"ax",@progbits
	.align	128
        .global         _Z16blockQueueingBFSv
        .type           _Z16blockQueueingBFSv,@function
        .size           _Z16blockQueueingBFSv,(.L_x_2 - _Z16blockQueueingBFSv)
        .other          _Z16blockQueueingBFSv,@"STO_CUDA_ENTRY STV_DEFAULT"
_Z16blockQueueingBFSv:
.text._Z16blockQueueingBFSv:
[----:B------:R-:W-:Y:S01]  /*0000*/  LDC R1, c[0x0][0x37c] ;  /* 0x0000df00ff017b82 */ /* 0x000fe20000000800 */
[----:B------:R-:W-:Y:S05]  /*0010*/  EXIT ;  /* 0x000000000000794d */ /* 0x000fea0003800000 */
.L_x_0:
[----:B------:R-:W-:-:S00]  /*0020*/  BRA `(.L_x_0) ;  /* 0xfffffffc00fc7947 */ /* 0x000fc0000383ffff */
[----:B------:R-:W-:-:S00]  /*0030*/  NOP ;  /* 0x0000000000007918 */ /* 0x000fc00000000000 */
        /* <DEDUP_REMOVED lines=12> */
.L_x_2:


//--------------------- .text._Z17globalQueueingBFSv --------------------------
	.section	.text._Z17globalQueueingBFSv,"ax",@progbits
	.align	128
        .global         _Z17globalQueueingBFSv
        .type           _Z17globalQueueingBFSv,@function
        .size           _Z17globalQueueingBFSv,(.L_x_3 - _Z17globalQueueingBFSv)
        .other          _Z17globalQueueingBFSv,@"STO_CUDA_ENTRY STV_DEFAULT"
_Z17globalQueueingBFSv:
.text._Z17globalQueueingBFSv:
[----:B------:R-:W-:Y:S01]  /*0000*/  LDC R1, c[0x0][0x37c] ;  /* 0x0000df00ff017b82 */ /* 0x000fe20000000800 */
[----:B------:R-:W-:Y:S05]  /*0010*/  EXIT ;  /* 0x000000000000794d */ /* 0x000fea0003800000 */
.L_x_1:
        /* <DEDUP_REMOVED lines=14> */
.L_x_3:


//--------------------- .nv.shared.reserved.0     --------------------------
	.section	.nv.shared.reserved.0,"aw",@nobits
	.weak		__nv_reservedSMEM_offset_0_alias
	.size		__nv_reservedSMEM_offset_0_alias, 0, 64
	.other		__nv_reservedSMEM_offset_0_alias,@"STO_CUDA_RESERVED_SHARED STV_DEFAULT"
__nv_reservedSMEM_offset_0_alias:
	.zero		0
	.zero		64


//--------------------- .nv.constant0._Z16blockQueueingBFSv --------------------------
	.section	.nv.constant0._Z16blockQueueingBFSv,"a",@progbits
	.sectionflags	@""
	.align	4
.nv.constant0._Z16blockQueueingBFSv:
	.zero		896


//--------------------- .nv.constant0._Z17globalQueueingBFSv --------------------------
	.section	.nv.constant0._Z17globalQueueingBFSv,"a",@progbits
	.sectionflags	@""
	.align	4
.nv.constant0._Z17globalQueueingBFSv:
	.zero		896


//--------------------- SYMBOLS --------------------------

	.type		.nv.reservedSmem.offset0,@object
	.size		.nv.reservedSmem.offset0,0x4
